	.headerflags	@"EF_CUDA_TEXMODE_UNIFIED EF_CUDA_64BIT_ADDRESS EF_CUDA_ACCELERATORS EF_CUDA_SM90 EF_CUDA_VIRTUAL_SM(EF_CUDA_SM90)"
	.elftype	@"ET_EXEC"


//--------------------- .nv.info                  --------------------------
	.section	.nv.info,"",@"SHT_CUDA_INFO"
	.align	4


	//----- nvinfo : EIATTR_REGCOUNT
	.align		4
        /*0000*/ 	.byte	0x04, 0x2f
        /*0002*/ 	.short	(.L_1 - .L_0)
	.align		4
.L_0:
        /*0004*/ 	.word	index@(triton_poi_fused_addmm_relu_2)
        /*0008*/ 	.word	0x0000000c


	//----- nvinfo : EIATTR_MIN_STACK_SIZE
	.align		4
.L_1:
        /*000c*/ 	.byte	0x04, 0x12
        /*000e*/ 	.short	(.L_3 - .L_2)
	.align		4
.L_2:
        /*0010*/ 	.word	index@(triton_poi_fused_addmm_relu_2)
        /*0014*/ 	.word	0x00000000


	//----- nvinfo : EIATTR_FRAME_SIZE
	.align		4
.L_3:
        /*0018*/ 	.byte	0x04, 0x11
        /*001a*/ 	.short	(.L_5 - .L_4)
	.align		4
.L_4:
        /*001c*/ 	.word	index@(triton_poi_fused_addmm_relu_2)
        /*0020*/ 	.word	0x00000000


	//----- nvinfo : EIATTR_MIN_STACK_SIZE
	.align		4
.L_5:
        /*0024*/ 	.byte	0x04, 0x12
        /*0026*/ 	.short	(.L_7 - .L_6)
	.align		4
.L_6:
        /*0028*/ 	.word	index@(triton_poi_fused_addmm_relu_2)
        /*002c*/ 	.word	0x00000000
.L_7:


//--------------------- .nv.info.triton_poi_fused_addmm_relu_2 --------------------------
	.section	.nv.info.triton_poi_fused_addmm_relu_2,"",@"SHT_CUDA_INFO"
	.sectionflags	@""
	.align	4


	//----- nvinfo : EIATTR_CUDA_API_VERSION
	.align		4
        /*0000*/ 	.byte	0x04, 0x37
        /*0002*/ 	.short	(.L_9 - .L_8)
.L_8:
        /*0004*/ 	.word	0x0000007c


	//----- nvinfo : EIATTR_KPARAM_INFO
	.align		4
.L_9:
        /*0008*/ 	.byte	0x04, 0x17
        /*000a*/ 	.short	(.L_11 - .L_10)
.L_10:
        /*000c*/ 	.word	0x00000000
        /*0010*/ 	.short	0x0002
        /*0012*/ 	.short	0x0010
        /*0014*/ 	.byte	0x00, 0xf0, 0x11, 0x00


	//----- nvinfo : EIATTR_KPARAM_INFO
	.align		4
.L_11:
        /*0018*/ 	.byte	0x04, 0x17
        /*001a*/ 	.short	(.L_13 - .L_12)
.L_12:
        /*001c*/ 	.word	0x00000000
        /*0020*/ 	.short	0x0001
        /*0022*/ 	.short	0x0008
        /*0024*/ 	.byte	0x00, 0xf4, 0x21, 0x00


	//----- nvinfo : EIATTR_KPARAM_INFO
	.align		4
.L_13:
        /*0028*/ 	.byte	0x04, 0x17
        /*002a*/ 	.short	(.L_15 - .L_14)
.L_14:
        /*002c*/ 	.word	0x00000000
        /*0030*/ 	.short	0x0000
        /*0032*/ 	.short	0x0000
        /*0034*/ 	.byte	0x00, 0xf4, 0x21, 0x00


	//----- nvinfo : EIATTR_SPARSE_MMA_MASK
	.align		4
.L_15:
        /*0038*/ 	.byte	0x03, 0x50
        /*003a*/ 	.short	0x0000


	//----- nvinfo : EIATTR_MAXREG_COUNT
	.align		4
        /*003c*/ 	.byte	0x03, 0x1b
        /*003e*/ 	.short	0x00ff


	//----- nvinfo : EIATTR_EXIT_INSTR_OFFSETS
	.align		4
        /*0040*/ 	.byte	0x04, 0x1c
        /*0042*/ 	.short	(.L_17 - .L_16)


	//   ....[0]....
.L_16:
        /*0044*/ 	.word	0x00000170


	//   ....[1]....
        /*0048*/ 	.word	0x00000190


	//----- nvinfo : EIATTR_REQNTID
	.align		4
.L_17:
        /*004c*/ 	.byte	0x04, 0x10
        /*004e*/ 	.short	(.L_19 - .L_18)
.L_18:
        /*0050*/ 	.word	0x00000080
        /*0054*/ 	.word	0x00000001
        /*0058*/ 	.word	0x00000001


	//----- nvinfo : EIATTR_CBANK_PARAM_SIZE
	.align		4
.L_19:
        /*005c*/ 	.byte	0x03, 0x19
        /*005e*/ 	.short	0x0014


	//----- nvinfo : EIATTR_PARAM_CBANK
	.align		4
        /*0060*/ 	.byte	0x04, 0x0a
        /*0062*/ 	.short	(.L_21 - .L_20)
	.align		4
.L_20:
        /*0064*/ 	.word	index@(.nv.constant0.triton_poi_fused_addmm_relu_2)
        /*0068*/ 	.short	0x0210
        /*006a*/ 	.short	0x0014


	//----- nvinfo : EIATTR_SW_WAR
	.align		4
.L_21:
        /*006c*/ 	.byte	0x04, 0x36
        /*006e*/ 	.short	(.L_23 - .L_22)
.L_22:
        /*0070*/ 	.word	0x00000008
.L_23:


//--------------------- .nv.callgraph             --------------------------
	.section	.nv.callgraph,"",@"SHT_CUDA_CALLGRAPH"
	.align	4
	.sectionentsize	8
	.align		4
        /*0000*/ 	.word	0x00000000
	.align		4
        /*0004*/ 	.word	0xffffffff
	.align		4
        /*0008*/ 	.word	0x00000000
	.align		4
        /*000c*/ 	.word	0xfffffffe
	.align		4
        /*0010*/ 	.word	0x00000000
	.align		4
        /*0014*/ 	.word	0xfffffffd
	.align		4
        /*0018*/ 	.word	0x00000000
	.align		4
        /*001c*/ 	.word	0xfffffffc


//--------------------- .text.triton_poi_fused_addmm_relu_2 --------------------------
	.section	.text.triton_poi_fused_addmm_relu_2,"ax",@progbits
	.align	128
        .global         triton_poi_fused_addmm_relu_2
        .type           triton_poi_fused_addmm_relu_2,@function
        .size           triton_poi_fused_addmm_relu_2,(.L_x_1 - triton_poi_fused_addmm_relu_2)
        .other          triton_poi_fused_addmm_relu_2,@"STO_CUDA_ENTRY STV_DEFAULT"
triton_poi_fused_addmm_relu_2:
.text.triton_poi_fused_addmm_relu_2:
[----:B------:R-:W0:Y:S02]  /*0000*/  LDC R1, c[0x0][0x28] ;  /* 0x00000a00ff017b82 */ /* 0x000e240000000800 */
[----:B------:R-:W1:Y:S01]  /*0010*/  S2R R0, SR_TID.X ;  /* 0x0000000000007919 */ /* 0x000e620000002100 */
[----:B------:R-:W2:Y:S01]  /*0020*/  LDC.64 R2, c[0x0][0x210] ;  /* 0x00008400ff027b82 */ /* 0x000ea20000000a00 */
[----:B------:R-:W-:Y:S01]  /*0030*/  ULDC.64 UR4, c[0x0][0x208] ;  /* 0x0000820000047ab9 */ /* 0x000fe20000000a00 */
[----:B------:R-:W3:Y:S06]  /*0040*/  S2R R7, SR_CTAID.X ;  /* 0x0000000000077919 */ /* 0x000eec0000002500 */
[----:B------:R-:W4:Y:S01]  /*0050*/  LDC.64 R4, c[0x0][0x218] ;  /* 0x00008600ff047b82 */ /* 0x000f220000000a00 */
[----:B-1----:R-:W-:-:S02]  /*0060*/  LOP3.LUT R0, R0, 0x7f, RZ, 0xc0, !PT ;  /* 0x0000007f00007812 */ /* 0x002fc400078ec0ff */
[----:B---3--:R-:W-:-:S03]  /*0070*/  SHF.R.S32.HI R6, RZ, 0x18, R7 ;  /* 0x00000018ff067819 */ /* 0x008fc60000011407 */
[----:B------:R-:W-:Y:S01]  /*0080*/  IMAD R7, R7, 0x80, R0 ;  /* 0x0000008007077824 */ /* 0x000fe200078e0200 */
[----:B------:R-:W-:-:S03]  /*0090*/  SGXT R0, R6, 0x1 ;  /* 0x000000010600781a */ /* 0x000fc60000000200 */
[C---:B--2---:R-:W-:Y:S01]  /*00a0*/  IMAD.WIDE R2, R7.reuse, 0x4, R2 ;  /* 0x0000000407027825 */ /* 0x044fe200078e0202 */
[----:B------:R-:W-:Y:S02]  /*00b0*/  ISETP.GE.AND P1, PT, R7, 0x80, PT ;  /* 0x000000800700780c */ /* 0x000fe40003f26270 */
[----:B------:R-:W-:-:S04]  /*00c0*/  LEA.HI R0, R0, R7, RZ, 0x5 ;  /* 0x0000000700007211 */ /* 0x000fc800078f28ff */
[----:B------:R-:W-:-:S05]  /*00d0*/  LOP3.LUT R0, R0, 0xffffffe0, RZ, 0xc0, !PT ;  /* 0xffffffe000007812 */ /* 0x000fca00078ec0ff */
[----:B------:R-:W-:Y:S02]  /*00e0*/  IMAD.IADD R9, R7, 0x1, -R0 ;  /* 0x0000000107097824 */ /* 0x000fe400078e0a00 */
[----:B------:R-:W-:Y:S02]  /*00f0*/  IMAD.MOV.U32 R0, RZ, RZ, RZ ;  /* 0x000000ffff007224 */ /* 0x000fe400078e00ff */
[----:B------:R-:W-:Y:S02]  /*0100*/  IMAD.MOV.U32 R7, RZ, RZ, RZ ;  /* 0x000000ffff077224 */ /* 0x000fe400078e00ff */
[----:B----4-:R-:W-:Y:S02]  /*0110*/  IMAD.WIDE R4, R9, 0x4, R4 ;  /* 0x0000000409047825 */ /* 0x010fe400078e0204 */
[----:B------:R-:W2:Y:S04]  /*0120*/  @!P1 LDG.E R0, desc[UR4][R2.64] ;  /* 0x0000000402009981 */ /* 0x000ea8000c1e1900 */
[----:B------:R-:W2:Y:S02]  /*0130*/  @!P1 LDG.E.EL R7, desc[UR4][R4.64] ;  /* 0x0000000404079981 */ /* 0x000ea4000c2e1900 */
[----:B--2---:R-:W-:Y:S01]  /*0140*/  FADD R6, R7, R0 ;  /* 0x0000000007067221 */ /* 0x004fe20000000000 */
[----:B------:R-:W-:-:S04]  /*0150*/  FSETP.GEU.AND P0, PT, R0, -R7, PT ;  /* 0x800000070000720b */ /* 0x000fc80003f0e000 */
[----:B------:R-:W-:Y:S01]  /*0160*/  FSEL R7, R6, RZ, P0 ;  /* 0x000000ff06077208 */ /* 0x000fe20000000000 */
[----:B------:R-:W-:Y:S08]  /*0170*/  @P1 EXIT ;  /* 0x000000000000194d */ /* 0x000ff00003800000 */
[----:B------:R-:W-:Y:S01]  /*0180*/  STG.E desc[UR4][R2.64], R7 ;  /* 0x0000000702007986 */ /* 0x000fe2000c101904 */
[----:B------:R-:W-:Y:S05]  /*0190*/  EXIT ;  /* 0x000000000000794d */ /* 0x000fea0003800000 */
.L_x_0:
[----:B------:R-:W-:-:S00]  /*01a0*/  BRA `(.L_x_0) ;  /* 0xfffffffc00fc7947 */ /* 0x000fc0000383ffff */
[----:B------:R-:W-:-:S00]  /*01b0*/  NOP ;  /* 0x0000000000007918 */ /* 0x000fc00000000000 */
        /* <DEDUP_REMOVED lines=12> */
.L_x_1:


//--------------------- .nv.constant0.triton_poi_fused_addmm_relu_2 --------------------------
	.section	.nv.constant0.triton_poi_fused_addmm_relu_2,"a",@progbits
	.sectionflags	@""
	.align	4
.nv.constant0.triton_poi_fused_addmm_relu_2:
	.zero		548
